//
// Generated by NVIDIA NVVM Compiler
//
// Compiler Build ID: CL-36424714
// Cuda compilation tools, release 13.0, V13.0.88
// Based on NVVM 20.0.0
//

.version 9.0
.target sm_100
.address_size 64

	// .globl	_Z10kernelDoomPi

.visible .entry _Z10kernelDoomPi(
	.param .u64 .ptr .align 1 _Z10kernelDoomPi_param_0
)
{
	.reg .pred 	%p<101>;
	.reg .b32 	%r<206>;
	.reg .b64 	%rd<5>;

	ld.param.u64 	%rd1, [_Z10kernelDoomPi_param_0];
	cvta.to.global.u64 	%rd2, %rd1;
	mov.u32 	%r1, %ctaid.x;
	mov.u32 	%r2, %ntid.x;
	mov.u32 	%r3, %tid.x;
	mad.lo.s32 	%r4, %r1, %r2, %r3;
	mul.wide.s32 	%rd3, %r4, 4;
	add.s64 	%rd4, %rd2, %rd3;
	ld.global.u32 	%r5, [%rd4];
	setp.gt.s32 	%p1, %r5, -1;
	selp.b32 	%r6, 1, -1, %p1;
	add.s32 	%r7, %r6, %r5;
	setp.gt.s32 	%p2, %r7, -1;
	selp.b32 	%r8, 1, -1, %p2;
	add.s32 	%r9, %r8, %r7;
	setp.gt.s32 	%p3, %r9, -1;
	selp.b32 	%r10, 1, -1, %p3;
	add.s32 	%r11, %r10, %r9;
	setp.gt.s32 	%p4, %r11, -1;
	selp.b32 	%r12, 1, -1, %p4;
	add.s32 	%r13, %r12, %r11;
	setp.gt.s32 	%p5, %r13, -1;
	selp.b32 	%r14, 1, -1, %p5;
	add.s32 	%r15, %r14, %r13;
	setp.gt.s32 	%p6, %r15, -1;
	selp.b32 	%r16, 1, -1, %p6;
	add.s32 	%r17, %r16, %r15;
	setp.gt.s32 	%p7, %r17, -1;
	selp.b32 	%r18, 1, -1, %p7;
	add.s32 	%r19, %r18, %r17;
	setp.gt.s32 	%p8, %r19, -1;
	selp.b32 	%r20, 1, -1, %p8;
	add.s32 	%r21, %r20, %r19;
	setp.gt.s32 	%p9, %r21, -1;
	selp.b32 	%r22, 1, -1, %p9;
	add.s32 	%r23, %r22, %r21;
	setp.gt.s32 	%p10, %r23, -1;
	selp.b32 	%r24, 1, -1, %p10;
	add.s32 	%r25, %r24, %r23;
	setp.gt.s32 	%p11, %r25, -1;
	selp.b32 	%r26, 1, -1, %p11;
	add.s32 	%r27, %r26, %r25;
	setp.gt.s32 	%p12, %r27, -1;
	selp.b32 	%r28, 1, -1, %p12;
	add.s32 	%r29, %r28, %r27;
	setp.gt.s32 	%p13, %r29, -1;
	selp.b32 	%r30, 1, -1, %p13;
	add.s32 	%r31, %r30, %r29;
	setp.gt.s32 	%p14, %r31, -1;
	selp.b32 	%r32, 1, -1, %p14;
	add.s32 	%r33, %r32, %r31;
	setp.gt.s32 	%p15, %r33, -1;
	selp.b32 	%r34, 1, -1, %p15;
	add.s32 	%r35, %r34, %r33;
	setp.gt.s32 	%p16, %r35, -1;
	selp.b32 	%r36, 1, -1, %p16;
	add.s32 	%r37, %r36, %r35;
	setp.gt.s32 	%p17, %r37, -1;
	selp.b32 	%r38, 1, -1, %p17;
	add.s32 	%r39, %r38, %r37;
	setp.gt.s32 	%p18, %r39, -1;
	selp.b32 	%r40, 1, -1, %p18;
	add.s32 	%r41, %r40, %r39;
	setp.gt.s32 	%p19, %r41, -1;
	selp.b32 	%r42, 1, -1, %p19;
	add.s32 	%r43, %r42, %r41;
	setp.gt.s32 	%p20, %r43, -1;
	selp.b32 	%r44, 1, -1, %p20;
	add.s32 	%r45, %r44, %r43;
	setp.gt.s32 	%p21, %r45, -1;
	selp.b32 	%r46, 1, -1, %p21;
	add.s32 	%r47, %r46, %r45;
	setp.gt.s32 	%p22, %r47, -1;
	selp.b32 	%r48, 1, -1, %p22;
	add.s32 	%r49, %r48, %r47;
	setp.gt.s32 	%p23, %r49, -1;
	selp.b32 	%r50, 1, -1, %p23;
	add.s32 	%r51, %r50, %r49;
	setp.gt.s32 	%p24, %r51, -1;
	selp.b32 	%r52, 1, -1, %p24;
	add.s32 	%r53, %r52, %r51;
	setp.gt.s32 	%p25, %r53, -1;
	selp.b32 	%r54, 1, -1, %p25;
	add.s32 	%r55, %r54, %r53;
	setp.gt.s32 	%p26, %r55, -1;
	selp.b32 	%r56, 1, -1, %p26;
	add.s32 	%r57, %r56, %r55;
	setp.gt.s32 	%p27, %r57, -1;
	selp.b32 	%r58, 1, -1, %p27;
	add.s32 	%r59, %r58, %r57;
	setp.gt.s32 	%p28, %r59, -1;
	selp.b32 	%r60, 1, -1, %p28;
	add.s32 	%r61, %r60, %r59;
	setp.gt.s32 	%p29, %r61, -1;
	selp.b32 	%r62, 1, -1, %p29;
	add.s32 	%r63, %r62, %r61;
	setp.gt.s32 	%p30, %r63, -1;
	selp.b32 	%r64, 1, -1, %p30;
	add.s32 	%r65, %r64, %r63;
	setp.gt.s32 	%p31, %r65, -1;
	selp.b32 	%r66, 1, -1, %p31;
	add.s32 	%r67, %r66, %r65;
	setp.gt.s32 	%p32, %r67, -1;
	selp.b32 	%r68, 1, -1, %p32;
	add.s32 	%r69, %r68, %r67;
	setp.gt.s32 	%p33, %r69, -1;
	selp.b32 	%r70, 1, -1, %p33;
	add.s32 	%r71, %r70, %r69;
	setp.gt.s32 	%p34, %r71, -1;
	selp.b32 	%r72, 1, -1, %p34;
	add.s32 	%r73, %r72, %r71;
	setp.gt.s32 	%p35, %r73, -1;
	selp.b32 	%r74, 1, -1, %p35;
	add.s32 	%r75, %r74, %r73;
	setp.gt.s32 	%p36, %r75, -1;
	selp.b32 	%r76, 1, -1, %p36;
	add.s32 	%r77, %r76, %r75;
	setp.gt.s32 	%p37, %r77, -1;
	selp.b32 	%r78, 1, -1, %p37;
	add.s32 	%r79, %r78, %r77;
	setp.gt.s32 	%p38, %r79, -1;
	selp.b32 	%r80, 1, -1, %p38;
	add.s32 	%r81, %r80, %r79;
	setp.gt.s32 	%p39, %r81, -1;
	selp.b32 	%r82, 1, -1, %p39;
	add.s32 	%r83, %r82, %r81;
	setp.gt.s32 	%p40, %r83, -1;
	selp.b32 	%r84, 1, -1, %p40;
	add.s32 	%r85, %r84, %r83;
	setp.gt.s32 	%p41, %r85, -1;
	selp.b32 	%r86, 1, -1, %p41;
	add.s32 	%r87, %r86, %r85;
	setp.gt.s32 	%p42, %r87, -1;
	selp.b32 	%r88, 1, -1, %p42;
	add.s32 	%r89, %r88, %r87;
	setp.gt.s32 	%p43, %r89, -1;
	selp.b32 	%r90, 1, -1, %p43;
	add.s32 	%r91, %r90, %r89;
	setp.gt.s32 	%p44, %r91, -1;
	selp.b32 	%r92, 1, -1, %p44;
	add.s32 	%r93, %r92, %r91;
	setp.gt.s32 	%p45, %r93, -1;
	selp.b32 	%r94, 1, -1, %p45;
	add.s32 	%r95, %r94, %r93;
	setp.gt.s32 	%p46, %r95, -1;
	selp.b32 	%r96, 1, -1, %p46;
	add.s32 	%r97, %r96, %r95;
	setp.gt.s32 	%p47, %r97, -1;
	selp.b32 	%r98, 1, -1, %p47;
	add.s32 	%r99, %r98, %r97;
	setp.gt.s32 	%p48, %r99, -1;
	selp.b32 	%r100, 1, -1, %p48;
	add.s32 	%r101, %r100, %r99;
	setp.gt.s32 	%p49, %r101, -1;
	selp.b32 	%r102, 1, -1, %p49;
	add.s32 	%r103, %r102, %r101;
	setp.gt.s32 	%p50, %r103, -1;
	selp.b32 	%r104, 1, -1, %p50;
	add.s32 	%r105, %r104, %r103;
	setp.gt.s32 	%p51, %r105, -1;
	selp.b32 	%r106, 1, -1, %p51;
	add.s32 	%r107, %r106, %r105;
	setp.gt.s32 	%p52, %r107, -1;
	selp.b32 	%r108, 1, -1, %p52;
	add.s32 	%r109, %r108, %r107;
	setp.gt.s32 	%p53, %r109, -1;
	selp.b32 	%r110, 1, -1, %p53;
	add.s32 	%r111, %r110, %r109;
	setp.gt.s32 	%p54, %r111, -1;
	selp.b32 	%r112, 1, -1, %p54;
	add.s32 	%r113, %r112, %r111;
	setp.gt.s32 	%p55, %r113, -1;
	selp.b32 	%r114, 1, -1, %p55;
	add.s32 	%r115, %r114, %r113;
	setp.gt.s32 	%p56, %r115, -1;
	selp.b32 	%r116, 1, -1, %p56;
	add.s32 	%r117, %r116, %r115;
	setp.gt.s32 	%p57, %r117, -1;
	selp.b32 	%r118, 1, -1, %p57;
	add.s32 	%r119, %r118, %r117;
	setp.gt.s32 	%p58, %r119, -1;
	selp.b32 	%r120, 1, -1, %p58;
	add.s32 	%r121, %r120, %r119;
	setp.gt.s32 	%p59, %r121, -1;
	selp.b32 	%r122, 1, -1, %p59;
	add.s32 	%r123, %r122, %r121;
	setp.gt.s32 	%p60, %r123, -1;
	selp.b32 	%r124, 1, -1, %p60;
	add.s32 	%r125, %r124, %r123;
	setp.gt.s32 	%p61, %r125, -1;
	selp.b32 	%r126, 1, -1, %p61;
	add.s32 	%r127, %r126, %r125;
	setp.gt.s32 	%p62, %r127, -1;
	selp.b32 	%r128, 1, -1, %p62;
	add.s32 	%r129, %r128, %r127;
	setp.gt.s32 	%p63, %r129, -1;
	selp.b32 	%r130, 1, -1, %p63;
	add.s32 	%r131, %r130, %r129;
	setp.gt.s32 	%p64, %r131, -1;
	selp.b32 	%r132, 1, -1, %p64;
	add.s32 	%r133, %r132, %r131;
	setp.gt.s32 	%p65, %r133, -1;
	selp.b32 	%r134, 1, -1, %p65;
	add.s32 	%r135, %r134, %r133;
	setp.gt.s32 	%p66, %r135, -1;
	selp.b32 	%r136, 1, -1, %p66;
	add.s32 	%r137, %r136, %r135;
	setp.gt.s32 	%p67, %r137, -1;
	selp.b32 	%r138, 1, -1, %p67;
	add.s32 	%r139, %r138, %r137;
	setp.gt.s32 	%p68, %r139, -1;
	selp.b32 	%r140, 1, -1, %p68;
	add.s32 	%r141, %r140, %r139;
	setp.gt.s32 	%p69, %r141, -1;
	selp.b32 	%r142, 1, -1, %p69;
	add.s32 	%r143, %r142, %r141;
	setp.gt.s32 	%p70, %r143, -1;
	selp.b32 	%r144, 1, -1, %p70;
	add.s32 	%r145, %r144, %r143;
	setp.gt.s32 	%p71, %r145, -1;
	selp.b32 	%r146, 1, -1, %p71;
	add.s32 	%r147, %r146, %r145;
	setp.gt.s32 	%p72, %r147, -1;
	selp.b32 	%r148, 1, -1, %p72;
	add.s32 	%r149, %r148, %r147;
	setp.gt.s32 	%p73, %r149, -1;
	selp.b32 	%r150, 1, -1, %p73;
	add.s32 	%r151, %r150, %r149;
	setp.gt.s32 	%p74, %r151, -1;
	selp.b32 	%r152, 1, -1, %p74;
	add.s32 	%r153, %r152, %r151;
	setp.gt.s32 	%p75, %r153, -1;
	selp.b32 	%r154, 1, -1, %p75;
	add.s32 	%r155, %r154, %r153;
	setp.gt.s32 	%p76, %r155, -1;
	selp.b32 	%r156, 1, -1, %p76;
	add.s32 	%r157, %r156, %r155;
	setp.gt.s32 	%p77, %r157, -1;
	selp.b32 	%r158, 1, -1, %p77;
	add.s32 	%r159, %r158, %r157;
	setp.gt.s32 	%p78, %r159, -1;
	selp.b32 	%r160, 1, -1, %p78;
	add.s32 	%r161, %r160, %r159;
	setp.gt.s32 	%p79, %r161, -1;
	selp.b32 	%r162, 1, -1, %p79;
	add.s32 	%r163, %r162, %r161;
	setp.gt.s32 	%p80, %r163, -1;
	selp.b32 	%r164, 1, -1, %p80;
	add.s32 	%r165, %r164, %r163;
	setp.gt.s32 	%p81, %r165, -1;
	selp.b32 	%r166, 1, -1, %p81;
	add.s32 	%r167, %r166, %r165;
	setp.gt.s32 	%p82, %r167, -1;
	selp.b32 	%r168, 1, -1, %p82;
	add.s32 	%r169, %r168, %r167;
	setp.gt.s32 	%p83, %r169, -1;
	selp.b32 	%r170, 1, -1, %p83;
	add.s32 	%r171, %r170, %r169;
	setp.gt.s32 	%p84, %r171, -1;
	selp.b32 	%r172, 1, -1, %p84;
	add.s32 	%r173, %r172, %r171;
	setp.gt.s32 	%p85, %r173, -1;
	selp.b32 	%r174, 1, -1, %p85;
	add.s32 	%r175, %r174, %r173;
	setp.gt.s32 	%p86, %r175, -1;
	selp.b32 	%r176, 1, -1, %p86;
	add.s32 	%r177, %r176, %r175;
	setp.gt.s32 	%p87, %r177, -1;
	selp.b32 	%r178, 1, -1, %p87;
	add.s32 	%r179, %r178, %r177;
	setp.gt.s32 	%p88, %r179, -1;
	selp.b32 	%r180, 1, -1, %p88;
	add.s32 	%r181, %r180, %r179;
	setp.gt.s32 	%p89, %r181, -1;
	selp.b32 	%r182, 1, -1, %p89;
	add.s32 	%r183, %r182, %r181;
	setp.gt.s32 	%p90, %r183, -1;
	selp.b32 	%r184, 1, -1, %p90;
	add.s32 	%r185, %r184, %r183;
	setp.gt.s32 	%p91, %r185, -1;
	selp.b32 	%r186, 1, -1, %p91;
	add.s32 	%r187, %r186, %r185;
	setp.gt.s32 	%p92, %r187, -1;
	selp.b32 	%r188, 1, -1, %p92;
	add.s32 	%r189, %r188, %r187;
	setp.gt.s32 	%p93, %r189, -1;
	selp.b32 	%r190, 1, -1, %p93;
	add.s32 	%r191, %r190, %r189;
	setp.gt.s32 	%p94, %r191, -1;
	selp.b32 	%r192, 1, -1, %p94;
	add.s32 	%r193, %r192, %r191;
	setp.gt.s32 	%p95, %r193, -1;
	selp.b32 	%r194, 1, -1, %p95;
	add.s32 	%r195, %r194, %r193;
	setp.gt.s32 	%p96, %r195, -1;
	selp.b32 	%r196, 1, -1, %p96;
	add.s32 	%r197, %r196, %r195;
	setp.gt.s32 	%p97, %r197, -1;
	selp.b32 	%r198, 1, -1, %p97;
	add.s32 	%r199, %r198, %r197;
	setp.gt.s32 	%p98, %r199, -1;
	selp.b32 	%r200, 1, -1, %p98;
	add.s32 	%r201, %r200, %r199;
	setp.gt.s32 	%p99, %r201, -1;
	selp.b32 	%r202, 1, -1, %p99;
	add.s32 	%r203, %r202, %r201;
	setp.gt.s32 	%p100, %r203, -1;
	selp.b32 	%r204, 1, -1, %p100;
	add.s32 	%r205, %r204, %r203;
	st.global.u32 	[%rd4], %r205;
	ret;

}
	// .globl	_Z12nobranchDoomPi
.visible .entry _Z12nobranchDoomPi(
	.param .u64 .ptr .align 1 _Z12nobranchDoomPi_param_0
)
{
	.reg .pred 	%p<2>;
	.reg .b32 	%r<28>;
	.reg .b64 	%rd<5>;

	ld.param.u64 	%rd2, [_Z12nobranchDoomPi_param_0];
	cvta.to.global.u64 	%rd3, %rd2;
	mov.u32 	%r7, %ctaid.x;
	mov.u32 	%r8, %ntid.x;
	mov.u32 	%r9, %tid.x;
	mad.lo.s32 	%r10, %r7, %r8, %r9;
	mul.wide.s32 	%rd4, %r10, 4;
	add.s64 	%rd1, %rd3, %rd4;
	ld.global.u32 	%r26, [%rd1];
	mov.b32 	%r27, 0;
$L__BB1_1:
	shr.s32 	%r11, %r26, 30;
	and.b32  	%r12, %r11, -2;
	add.s32 	%r13, %r26, %r12;
	add.s32 	%r14, %r13, 1;
	shr.s32 	%r15, %r14, 30;
	and.b32  	%r16, %r15, -2;
	add.s32 	%r17, %r14, %r16;
	add.s32 	%r18, %r17, 1;
	shr.s32 	%r19, %r18, 30;
	and.b32  	%r20, %r19, -2;
	add.s32 	%r21, %r18, %r20;
	add.s32 	%r22, %r21, 1;
	shr.s32 	%r23, %r22, 30;
	and.b32  	%r24, %r23, -2;
	add.s32 	%r25, %r22, %r24;
	add.s32 	%r26, %r25, 1;
	add.s32 	%r27, %r27, 4;
	setp.ne.s32 	%p1, %r27, 100;
	@%p1 bra 	$L__BB1_1;
	st.global.u32 	[%rd1], %r26;
	ret;

}


// ===== COMPILED SASS (sm_100) =====

	.target	sm_100

	.elftype	@"ET_EXEC"


//--------------------- .note.nv.tkinfo           --------------------------
	.section	.note.nv.tkinfo,"",@"SHT_NOTE"
	.sectionflags	@"SHF_NOTE_NV_TKINFO"
	.tkinfo
        /*0018*/ 	.word	0x00000002
        /*0030*/ 	.string	""
        /*0030*/ 	.string	"ptxas"
        /*0030*/ 	.string	"Cuda compilation tools, release 13.0, V13.0.88"
        /*0030*/ 	.string	"Build cuda_13.0.r13.0/compiler.36424714_0"
        /*0030*/ 	.string	"-arch sm_100 -m 64 "



//--------------------- .note.nv.cuinfo           --------------------------
	.section	.note.nv.cuinfo,"",@"SHT_NOTE"
	.sectionflags	@"SHF_NOTE_NV_CUINFO"
        /*0018*/ 	.short	0x0002
        /*001a*/ 	.short	0x0064
        /*001c*/ 	.short	0x0082
	.zero		2


//--------------------- .nv.info                  --------------------------
	.section	.nv.info,"",@"SHT_CUDA_INFO"
	.align	4


	//----- nvinfo : EIATTR_REGCOUNT
	.align		4
        /*0000*/ 	.byte	0x04, 0x2f
        /*0002*/ 	.short	(.L_1 - .L_0)
	.align		4
.L_0:
        /*0004*/ 	.word	index@(_Z10kernelDoomPi)
        /*0008*/ 	.word	0x00000008


	//----- nvinfo : EIATTR_FRAME_SIZE
	.align		4
.L_1:
        /*000c*/ 	.byte	0x04, 0x11
        /*000e*/ 	.short	(.L_3 - .L_2)
	.align		4
.L_2:
        /*0010*/ 	.word	index@(_Z10kernelDoomPi)
        /*0014*/ 	.word	0x00000000


	//----- nvinfo : EIATTR_REGCOUNT
	.align		4
.L_3:
        /*0018*/ 	.byte	0x04, 0x2f
        /*001a*/ 	.short	(.L_5 - .L_4)
	.align		4
.L_4:
        /*001c*/ 	.word	index@(_Z12nobranchDoomPi)
        /*0020*/ 	.word	0x00000008


	//----- nvinfo : EIATTR_FRAME_SIZE
	.align		4
.L_5:
        /*0024*/ 	.byte	0x04, 0x11
        /*0026*/ 	.short	(.L_7 - .L_6)
	.align		4
.L_6:
        /*0028*/ 	.word	index@(_Z12nobranchDoomPi)
        /*002c*/ 	.word	0x00000000


	//----- nvinfo : EIATTR_MIN_STACK_SIZE
	.align		4
.L_7:
        /*0030*/ 	.byte	0x04, 0x12
        /*0032*/ 	.short	(.L_9 - .L_8)
	.align		4
.L_8:
        /*0034*/ 	.word	index@(_Z12nobranchDoomPi)
        /*0038*/ 	.word	0x00000000


	//----- nvinfo : EIATTR_MIN_STACK_SIZE
	.align		4
.L_9:
        /*003c*/ 	.byte	0x04, 0x12
        /*003e*/ 	.short	(.L_11 - .L_10)
	.align		4
.L_10:
        /*0040*/ 	.word	index@(_Z10kernelDoomPi)
        /*0044*/ 	.word	0x00000000
.L_11:


//--------------------- .nv.compat                --------------------------
	.section	.nv.compat,"",@"SHT_CUDA_COMPAT_INFO"
	.align	4
        /*0000*/ 	.byte	0x02, 0x09, 0x00, 0x00, 0x02, 0x02, 0x01, 0x00, 0x02, 0x05, 0x05, 0x00, 0x03, 0x07, 0x01, 0x01
        /*0010*/ 	.byte	0x02, 0x03, 0x00, 0x00, 0x02, 0x06, 0x01, 0x00, 0x04, 0x0b, 0x08, 0x00, 0x09, 0x00, 0x00, 0x00
        /*0020*/ 	.byte	0x00, 0x00, 0x00, 0x00


//--------------------- .nv.info._Z12nobranchDoomPi --------------------------
	.section	.nv.info._Z12nobranchDoomPi,"",@"SHT_CUDA_INFO"
	.sectionflags	@""
	.align	4


	//----- nvinfo : EIATTR_CUDA_API_VERSION
	.align		4
        /*0000*/ 	.byte	0x04, 0x37
        /*0002*/ 	.short	(.L_13 - .L_12)
.L_12:
        /*0004*/ 	.word	0x00000082


	//----- nvinfo : EIATTR_KPARAM_INFO
	.align		4
.L_13:
        /*0008*/ 	.byte	0x04, 0x17
        /*000a*/ 	.short	(.L_15 - .L_14)
.L_14:
        /*000c*/ 	.word	0x00000000
        /*0010*/ 	.short	0x0000
        /*0012*/ 	.short	0x0000
        /*0014*/ 	.byte	0x00, 0xf5, 0x21, 0x00


	//----- nvinfo : EIATTR_SPARSE_MMA_MASK
	.align		4
.L_15:
        /*0018*/ 	.byte	0x03, 0x50
        /*001a*/ 	.short	0x0000


	//----- nvinfo : EIATTR_MAXREG_COUNT
	.align		4
        /*001c*/ 	.byte	0x03, 0x1b
        /*001e*/ 	.short	0x00ff


	//----- nvinfo : EIATTR_MERCURY_ISA_VERSION
	.align		4
        /*0020*/ 	.byte	0x03, 0x5f
        /*0022*/ 	.short	0x0101


	//----- nvinfo : EIATTR_VRC_CTA_INIT_COUNT
	.align		4
        /*0024*/ 	.byte	0x02, 0x4a
	.zero		1
	.zero		1


	//----- nvinfo : EIATTR_EXIT_INSTR_OFFSETS
	.align		4
        /*0028*/ 	.byte	0x04, 0x1c
        /*002a*/ 	.short	(.L_17 - .L_16)


	//   ....[0]....
.L_16:
        /*002c*/ 	.word	0x00001360


	//----- nvinfo : EIATTR_CBANK_PARAM_SIZE
	.align		4
.L_17:
        /*0030*/ 	.byte	0x03, 0x19
        /*0032*/ 	.short	0x0008


	//----- nvinfo : EIATTR_PARAM_CBANK
	.align		4
        /*0034*/ 	.byte	0x04, 0x0a
        /*0036*/ 	.short	(.L_19 - .L_18)
	.align		4
.L_18:
        /*0038*/ 	.word	index@(.nv.constant0._Z12nobranchDoomPi)
        /*003c*/ 	.short	0x0380
        /*003e*/ 	.short	0x0008


	//----- nvinfo : EIATTR_SW_WAR
	.align		4
.L_19:
        /*0040*/ 	.byte	0x04, 0x36
        /*0042*/ 	.short	(.L_21 - .L_20)
.L_20:
        /*0044*/ 	.word	0x00000008
.L_21:


//--------------------- .nv.info._Z10kernelDoomPi --------------------------
	.section	.nv.info._Z10kernelDoomPi,"",@"SHT_CUDA_INFO"
	.sectionflags	@""
	.align	4


	//----- nvinfo : EIATTR_CUDA_API_VERSION
	.align		4
        /*0000*/ 	.byte	0x04, 0x37
        /*0002*/ 	.short	(.L_23 - .L_22)
.L_22:
        /*0004*/ 	.word	0x00000082


	//----- nvinfo : EIATTR_KPARAM_INFO
	.align		4
.L_23:
        /*0008*/ 	.byte	0x04, 0x17
        /*000a*/ 	.short	(.L_25 - .L_24)
.L_24:
        /*000c*/ 	.word	0x00000000
        /*0010*/ 	.short	0x0000
        /*0012*/ 	.short	0x0000
        /*0014*/ 	.byte	0x00, 0xf5, 0x21, 0x00


	//----- nvinfo : EIATTR_SPARSE_MMA_MASK
	.align		4
.L_25:
        /*0018*/ 	.byte	0x03, 0x50
        /*001a*/ 	.short	0x0000


	//----- nvinfo : EIATTR_MAXREG_COUNT
	.align		4
        /*001c*/ 	.byte	0x03, 0x1b
        /*001e*/ 	.short	0x00ff


	//----- nvinfo : EIATTR_MERCURY_ISA_VERSION
	.align		4
        /*0020*/ 	.byte	0x03, 0x5f
        /*0022*/ 	.short	0x0101


	//----- nvinfo : EIATTR_VRC_CTA_INIT_COUNT
	.align		4
        /*0024*/ 	.byte	0x02, 0x4a
	.zero		1
	.zero		1


	//----- nvinfo : EIATTR_EXIT_INSTR_OFFSETS
	.align		4
        /*0028*/ 	.byte	0x04, 0x1c
        /*002a*/ 	.short	(.L_27 - .L_26)


	//   ....[0]....
.L_26:
        /*002c*/ 	.word	0x00001360


	//----- nvinfo : EIATTR_CBANK_PARAM_SIZE
	.align		4
.L_27:
        /*0030*/ 	.byte	0x03, 0x19
        /*0032*/ 	.short	0x0008


	//----- nvinfo : EIATTR_PARAM_CBANK
	.align		4
        /*0034*/ 	.byte	0x04, 0x0a
        /*0036*/ 	.short	(.L_29 - .L_28)
	.align		4
.L_28:
        /*0038*/ 	.word	index@(.nv.constant0._Z10kernelDoomPi)
        /*003c*/ 	.short	0x0380
        /*003e*/ 	.short	0x0008


	//----- nvinfo : EIATTR_SW_WAR
	.align		4
.L_29:
        /*0040*/ 	.byte	0x04, 0x36
        /*0042*/ 	.short	(.L_31 - .L_30)
.L_30:
        /*0044*/ 	.word	0x00000008
.L_31:


//--------------------- .nv.callgraph             --------------------------
	.section	.nv.callgraph,"",@"SHT_CUDA_CALLGRAPH"
	.align	4
	.sectionentsize	8
	.align		4
        /*0000*/ 	.word	0x00000000
	.align		4
        /*0004*/ 	.word	0xffffffff
	.align		4
        /*0008*/ 	.word	0x00000000
	.align		4
        /*000c*/ 	.word	0xfffffffe
	.align		4
        /*0010*/ 	.word	0x00000000
	.align		4
        /*0014*/ 	.word	0xfffffffd
	.align		4
        /*0018*/ 	.word	0x00000000
	.align		4
        /*001c*/ 	.word	0xfffffffc


//--------------------- .text._Z12nobranchDoomPi  --------------------------
	.section	.text._Z12nobranchDoomPi,"ax",@progbits
	.align	128
        .global         _Z12nobranchDoomPi
        .type           _Z12nobranchDoomPi,@function
        .size           _Z12nobranchDoomPi,(.L_x_2 - _Z12nobranchDoomPi)
        .other          _Z12nobranchDoomPi,@"STO_CUDA_ENTRY STV_DEFAULT"
_Z12nobranchDoomPi:
.text._Z12nobranchDoomPi:
[----:B------:R-:W-:Y:S01]  /*0000*/  LDC R1, c[0x0][0x37c] ;  /* 0x0000df00ff017b82 */ /* 0x000fe20000000800 */
[----:B------:R-:W0:Y:S07]  /*0010*/  S2R R0, SR_TID.X ;  /* 0x0000000000007919 */ /* 0x000e2e0000002100 */
[----:B------:R-:W0:Y:S01]  /*0020*/  S2UR UR6, SR_CTAID.X ;  /* 0x00000000000679c3 */ /* 0x000e220000002500 */
[----:B------:R-:W1:Y:S07]  /*0030*/  LDCU.64 UR4, c[0x0][0x358] ;  /* 0x00006b00ff0477ac */ /* 0x000e6e0008000a00 */
[----:B------:R-:W0:Y:S08]  /*0040*/  LDC R5, c[0x0][0x360] ;  /* 0x0000d800ff057b82 */ /* 0x000e300000000800 */
[----:B------:R-:W2:Y:S01]  /*0050*/  LDC.64 R2, c[0x0][0x380] ;  /* 0x0000e000ff027b82 */ /* 0x000ea20000000a00 */
[----:B0-----:R-:W-:-:S04]  /*0060*/  IMAD R5, R5, UR6, R0 ;  /* 0x0000000605057c24 */ /* 0x001fc8000f8e0200 */
[----:B--2---:R-:W-:-:S05]  /*0070*/  IMAD.WIDE R2, R5, 0x4, R2 ;  /* 0x0000000405027825 */ /* 0x004fca00078e0202 */
[----:B-1----:R-:W2:Y:S02]  /*0080*/  LDG.E R0, desc[UR4][R2.64] ;  /* 0x0000000402007981 */ /* 0x002ea4000c1e1900 */
[----:B--2---:R-:W-:-:S04]  /*0090*/  SHF.R.S32.HI R4, RZ, 0x1e, R0 ;  /* 0x0000001eff047819 */ /* 0x004fc80000011400 */
[----:B------:R-:W-:-:S04]  /*00a0*/  LOP3.LUT R5, R4, 0xfffffffe, RZ, 0xc0, !PT ;  /* 0xfffffffe04057812 */ /* 0x000fc800078ec0ff */
[----:B------:R-:W-:-:S04]  /*00b0*/  IADD3 R5, PT, PT, R0, 0x1, R5 ;  /* 0x0000000100057810 */ /* 0x000fc80007ffe005 */
[----:B------:R-:W-:-:S04]  /*00c0*/  SHF.R.S32.HI R0, RZ, 0x1e, R5 ;  /* 0x0000001eff007819 */ /* 0x000fc80000011405 */
        /* <DEDUP_REMOVED lines=295> */
[----:B------:R-:W-:-:S05]  /*1340*/  IADD3 R5, PT, PT, R0, 0x1, R5 ;  /* 0x0000000100057810 */ /* 0x000fca0007ffe005 */
[----:B------:R-:W-:Y:S01]  /*1350*/  STG.E desc[UR4][R2.64], R5 ;  /* 0x0000000502007986 */ /* 0x000fe2000c101904 */
[----:B------:R-:W-:Y:S05]  /*1360*/  EXIT ;  /* 0x000000000000794d */ /* 0x000fea0003800000 */
.L_x_0:
[----:B------:R-:W-:-:S00]  /*1370*/  BRA `(.L_x_0) ;  /* 0xfffffffc00fc7947 */ /* 0x000fc0000383ffff */
[----:B------:R-:W-:-:S00]  /*1380*/  NOP ;  /* 0x0000000000007918 */ /* 0x000fc00000000000 */
[----:B------:R-:W-:-:S00]  /*1390*/  NOP ;  /* 0x0000000000007918 */ /* 0x000fc00000000000 */
[----:B------:R-:W-:-:S00]  /*13a0*/  NOP ;  /* 0x0000000000007918 */ /* 0x000fc00000000000 */
[----:B------:R-:W-:-:S00]  /*13b0*/  NOP ;  /* 0x0000000000007918 */ /* 0x000fc00000000000 */
[----:B------:R-:W-:-:S00]  /*13c0*/  NOP ;  /* 0x0000000000007918 */ /* 0x000fc00000000000 */
[----:B------:R-:W-:-:S00]  /*13d0*/  NOP ;  /* 0x0000000000007918 */ /* 0x000fc00000000000 */
[----:B------:R-:W-:-:S00]  /*13e0*/  NOP ;  /* 0x0000000000007918 */ /* 0x000fc00000000000 */
[----:B------:R-:W-:-:S00]  /*13f0*/  NOP ;  /* 0x0000000000007918 */ /* 0x000fc00000000000 */
.L_x_2:


//--------------------- .text._Z10kernelDoomPi    --------------------------
	.section	.text._Z10kernelDoomPi,"ax",@progbits
	.align	128
        .global         _Z10kernelDoomPi
        .type           _Z10kernelDoomPi,@function
        .size           _Z10kernelDoomPi,(.L_x_3 - _Z10kernelDoomPi)
        .other          _Z10kernelDoomPi,@"STO_CUDA_ENTRY STV_DEFAULT"
_Z10kernelDoomPi:
.text._Z10kernelDoomPi:
        /* <DEDUP_REMOVED lines=9> */
[C---:B--2---:R-:W-:Y:S01]  /*0090*/  ISETP.GT.AND P0, PT, R4.reuse, -0x1, PT ;  /* 0xffffffff0400780c */ /* 0x044fe20003f04270 */
[----:B------:R-:W-:-:S12]  /*00a0*/  VIADD R0, R4, 0x1 ;  /* 0x0000000104007836 */ /* 0x000fd80000000000 */
[----:B------:R-:W-:-:S04]  /*00b0*/  @!P0 VIADD R0, R4, 0xffffffff ;  /* 0xffffffff04008836 */ /* 0x000fc80000000000 */
[C---:B------:R-:W-:Y:S01]  /*00c0*/  VIADD R4, R0.reuse, 0x1 ;  /* 0x0000000100047836 */ /* 0x040fe20000000000 */
[----:B------:R-:W-:-:S13]  /*00d0*/  ISETP.GT.AND P0, PT, R0, -0x1, PT ;  /* 0xffffffff0000780c */ /* 0x000fda0003f04270 */
[----:B------:R-:W-:-:S04]  /*00e0*/  @!P0 IADD3 R4, PT, PT, R0, -0x1, RZ ;  /* 0xffffffff00048810 */ /* 0x000fc80007ffe0ff */
[C---:B------:R-:W-:Y:S01]  /*00f0*/  ISETP.GT.AND P0, PT, R4.reuse, -0x1, PT ;  /* 0xffffffff0400780c */ /* 0x040fe20003f04270 */
        /* <DEDUP_REMOVED lines=253> */
[----:B------:R-:W-:-:S05]  /*10d0*/  @!P0 VIADD R0, R4, 0xffffffff ;  /* 0xffffffff04008836 */ /* 0x000fca0000000000 */
[C---:B------:R-:W-:Y:S02]  /*10e0*/  ISETP.GT.AND P0, PT, R0.reuse, -0x1, PT ;  /* 0xffffffff0000780c */ /* 0x040fe40003f04270 */
[----:B------:R-:W-:-:S11]  /*10f0*/  IADD3 R4, PT, PT, R0, 0x1, RZ ;  /* 0x0000000100047810 */ /* 0x000fd60007ffe0ff */
        /* <DEDUP_REMOVED lines=36> */
[----:B------:R-:W-:-:S05]  /*1340*/  @!P0 VIADD R5, R0, 0xffffffff ;  /* 0xffffffff00058836 */ /* 0x000fca0000000000 */
[----:B------:R-:W-:Y:S01]  /*1350*/  STG.E desc[UR4][R2.64], R5 ;  /* 0x0000000502007986 */ /* 0x000fe2000c101904 */
[----:B------:R-:W-:Y:S05]  /*1360*/  EXIT ;  /* 0x000000000000794d */ /* 0x000fea0003800000 */
.L_x_1:
        /* <DEDUP_REMOVED lines=9> */
.L_x_3:


//--------------------- .nv.shared.reserved.0     --------------------------
	.section	.nv.shared.reserved.0,"aw",@nobits
	.weak		__nv_reservedSMEM_offset_0_alias
	.size		__nv_reservedSMEM_offset_0_alias, 0, 64
	.other		__nv_reservedSMEM_offset_0_alias,@"STO_CUDA_RESERVED_SHARED STV_DEFAULT"
__nv_reservedSMEM_offset_0_alias:
	.zero		0
	.zero		64


//--------------------- .nv.constant0._Z12nobranchDoomPi --------------------------
	.section	.nv.constant0._Z12nobranchDoomPi,"a",@progbits
	.sectionflags	@""
	.align	4
.nv.constant0._Z12nobranchDoomPi:
	.zero		904


//--------------------- .nv.constant0._Z10kernelDoomPi --------------------------
	.section	.nv.constant0._Z10kernelDoomPi,"a",@progbits
	.sectionflags	@""
	.align	4
.nv.constant0._Z10kernelDoomPi:
	.zero		904


//--------------------- SYMBOLS --------------------------

	.type		.nv.reservedSmem.offset0,@object
	.size		.nv.reservedSmem.offset0,0x4
